//
// Generated by NVIDIA NVVM Compiler
//
// Compiler Build ID: CL-36424714
// Cuda compilation tools, release 13.0, V13.0.88
// Based on NVVM 20.0.0
//

.version 9.0
.target sm_100
.address_size 64

	// .globl	_Z14exclusive_scanPi
// _ZZ14exclusive_scanPiE7temp_in has been demoted

.visible .entry _Z14exclusive_scanPi(
	.param .u64 .ptr .align 1 _Z14exclusive_scanPi_param_0
)
{
	.reg .pred 	%p<12>;
	.reg .b32 	%r<63>;
	.reg .b64 	%rd<5>;
	// demoted variable
	.shared .align 4 .b8 _ZZ14exclusive_scanPiE7temp_in[2048];
	ld.param.u64 	%rd3, [_Z14exclusive_scanPi_param_0];
	cvta.to.global.u64 	%rd1, %rd3;
	mov.u32 	%r1, %tid.x;
	mul.wide.u32 	%rd4, %r1, 4;
	add.s64 	%rd2, %rd1, %rd4;
	ld.global.u32 	%r4, [%rd2];
	shl.b32 	%r5, %r1, 2;
	mov.u32 	%r6, _ZZ14exclusive_scanPiE7temp_in;
	add.s32 	%r2, %r6, %r5;
	st.shared.u32 	[%r2], %r4;
	bar.sync 	0;
	add.s32 	%r3, %r1, 1;
	setp.gt.u32 	%p1, %r1, 255;
	@%p1 bra 	$L__BB0_2;
	shl.b32 	%r7, %r3, 3;
	add.s32 	%r9, %r6, %r7;
	ld.shared.u32 	%r10, [%r9+-4];
	ld.shared.u32 	%r11, [%r9+-8];
	add.s32 	%r12, %r11, %r10;
	st.shared.u32 	[%r9+-4], %r12;
$L__BB0_2:
	bar.sync 	0;
	setp.gt.u32 	%p2, %r1, 127;
	@%p2 bra 	$L__BB0_4;
	shl.b32 	%r13, %r3, 4;
	add.s32 	%r15, %r6, %r13;
	ld.shared.u32 	%r16, [%r15+-4];
	ld.shared.u32 	%r17, [%r15+-12];
	add.s32 	%r18, %r17, %r16;
	st.shared.u32 	[%r15+-4], %r18;
$L__BB0_4:
	bar.sync 	0;
	setp.gt.u32 	%p3, %r1, 63;
	@%p3 bra 	$L__BB0_6;
	shl.b32 	%r19, %r3, 5;
	add.s32 	%r21, %r6, %r19;
	ld.shared.u32 	%r22, [%r21+-4];
	ld.shared.u32 	%r23, [%r21+-20];
	add.s32 	%r24, %r23, %r22;
	st.shared.u32 	[%r21+-4], %r24;
$L__BB0_6:
	bar.sync 	0;
	setp.gt.u32 	%p4, %r1, 31;
	@%p4 bra 	$L__BB0_8;
	shl.b32 	%r25, %r3, 6;
	add.s32 	%r27, %r6, %r25;
	ld.shared.u32 	%r28, [%r27+-4];
	ld.shared.u32 	%r29, [%r27+-36];
	add.s32 	%r30, %r29, %r28;
	st.shared.u32 	[%r27+-4], %r30;
$L__BB0_8:
	bar.sync 	0;
	setp.gt.u32 	%p5, %r1, 15;
	@%p5 bra 	$L__BB0_10;
	shl.b32 	%r31, %r3, 7;
	add.s32 	%r33, %r6, %r31;
	ld.shared.u32 	%r34, [%r33+-4];
	ld.shared.u32 	%r35, [%r33+-68];
	add.s32 	%r36, %r35, %r34;
	st.shared.u32 	[%r33+-4], %r36;
$L__BB0_10:
	bar.sync 	0;
	setp.gt.u32 	%p6, %r1, 7;
	@%p6 bra 	$L__BB0_12;
	shl.b32 	%r37, %r3, 8;
	add.s32 	%r39, %r6, %r37;
	ld.shared.u32 	%r40, [%r39+-4];
	ld.shared.u32 	%r41, [%r39+-132];
	add.s32 	%r42, %r41, %r40;
	st.shared.u32 	[%r39+-4], %r42;
$L__BB0_12:
	bar.sync 	0;
	setp.gt.u32 	%p7, %r1, 3;
	@%p7 bra 	$L__BB0_14;
	shl.b32 	%r43, %r3, 9;
	add.s32 	%r45, %r6, %r43;
	ld.shared.u32 	%r46, [%r45+-4];
	ld.shared.u32 	%r47, [%r45+-260];
	add.s32 	%r48, %r47, %r46;
	st.shared.u32 	[%r45+-4], %r48;
$L__BB0_14:
	bar.sync 	0;
	setp.gt.u32 	%p8, %r1, 1;
	@%p8 bra 	$L__BB0_16;
	shl.b32 	%r49, %r3, 10;
	add.s32 	%r51, %r6, %r49;
	ld.shared.u32 	%r52, [%r51+-4];
	ld.shared.u32 	%r53, [%r51+-516];
	add.s32 	%r54, %r53, %r52;
	st.shared.u32 	[%r51+-4], %r54;
$L__BB0_16:
	bar.sync 	0;
	setp.ne.s32 	%p9, %r1, 0;
	@%p9 bra 	$L__BB0_18;
	ld.shared.u32 	%r55, [_ZZ14exclusive_scanPiE7temp_in+2044];
	ld.shared.u32 	%r56, [_ZZ14exclusive_scanPiE7temp_in+1020];
	add.s32 	%r57, %r56, %r55;
	st.shared.u32 	[_ZZ14exclusive_scanPiE7temp_in+2044], %r57;
$L__BB0_18:
	setp.ne.s32 	%p10, %r1, 0;
	bar.sync 	0;
	@%p10 bra 	$L__BB0_20;
	mov.b32 	%r58, 0;
	st.global.u32 	[%rd1+2044], %r58;
	st.shared.u32 	[_ZZ14exclusive_scanPiE7temp_in+2044], %r58;
$L__BB0_20:
	setp.ne.s32 	%p11, %r1, 0;
	bar.sync 	0;
	bar.sync 	0;
	bar.sync 	0;
	bar.sync 	0;
	bar.sync 	0;
	bar.sync 	0;
	bar.sync 	0;
	bar.sync 	0;
	@%p11 bra 	$L__BB0_22;
	ld.shared.u32 	%r59, [_ZZ14exclusive_scanPiE7temp_in+4];
	ld.shared.u32 	%r60, [_ZZ14exclusive_scanPiE7temp_in];
	bar.sync 	0;
	add.s32 	%r61, %r60, %r59;
	st.shared.u32 	[_ZZ14exclusive_scanPiE7temp_in+4], %r61;
	st.shared.u32 	[_ZZ14exclusive_scanPiE7temp_in], %r59;
$L__BB0_22:
	bar.sync 	0;
	ld.shared.u32 	%r62, [%r2];
	st.global.u32 	[%rd2], %r62;
	ret;

}


// ===== COMPILED SASS (sm_100) =====

	.target	sm_100

	.elftype	@"ET_EXEC"


//--------------------- .note.nv.tkinfo           --------------------------
	.section	.note.nv.tkinfo,"",@"SHT_NOTE"
	.sectionflags	@"SHF_NOTE_NV_TKINFO"
	.tkinfo
        /*0018*/ 	.word	0x00000002
        /*0030*/ 	.string	""
        /*0030*/ 	.string	"ptxas"
        /*0030*/ 	.string	"Cuda compilation tools, release 13.0, V13.0.88"
        /*0030*/ 	.string	"Build cuda_13.0.r13.0/compiler.36424714_0"
        /*0030*/ 	.string	"-arch sm_100 -m 64 "



//--------------------- .note.nv.cuinfo           --------------------------
	.section	.note.nv.cuinfo,"",@"SHT_NOTE"
	.sectionflags	@"SHF_NOTE_NV_CUINFO"
        /*0018*/ 	.short	0x0002
        /*001a*/ 	.short	0x0064
        /*001c*/ 	.short	0x0082
	.zero		2


//--------------------- .nv.info                  --------------------------
	.section	.nv.info,"",@"SHT_CUDA_INFO"
	.align	4


	//----- nvinfo : EIATTR_REGCOUNT
	.align		4
        /*0000*/ 	.byte	0x04, 0x2f
        /*0002*/ 	.short	(.L_1 - .L_0)
	.align		4
.L_0:
        /*0004*/ 	.word	index@(_Z14exclusive_scanPi)
        /*0008*/ 	.word	0x0000000f


	//----- nvinfo : EIATTR_FRAME_SIZE
	.align		4
.L_1:
        /*000c*/ 	.byte	0x04, 0x11
        /*000e*/ 	.short	(.L_3 - .L_2)
	.align		4
.L_2:
        /*0010*/ 	.word	index@(_Z14exclusive_scanPi)
        /*0014*/ 	.word	0x00000000


	//----- nvinfo : EIATTR_MIN_STACK_SIZE
	.align		4
.L_3:
        /*0018*/ 	.byte	0x04, 0x12
        /*001a*/ 	.short	(.L_5 - .L_4)
	.align		4
.L_4:
        /*001c*/ 	.word	index@(_Z14exclusive_scanPi)
        /*0020*/ 	.word	0x00000000
.L_5:


//--------------------- .nv.compat                --------------------------
	.section	.nv.compat,"",@"SHT_CUDA_COMPAT_INFO"
	.align	4
        /*0000*/ 	.byte	0x02, 0x09, 0x00, 0x00, 0x02, 0x02, 0x01, 0x00, 0x02, 0x05, 0x05, 0x00, 0x03, 0x07, 0x01, 0x01
        /*0010*/ 	.byte	0x02, 0x03, 0x00, 0x00, 0x02, 0x06, 0x01, 0x00, 0x04, 0x0b, 0x08, 0x00, 0x09, 0x00, 0x00, 0x00
        /*0020*/ 	.byte	0x00, 0x00, 0x00, 0x00


//--------------------- .nv.info._Z14exclusive_scanPi --------------------------
	.section	.nv.info._Z14exclusive_scanPi,"",@"SHT_CUDA_INFO"
	.sectionflags	@""
	.align	4


	//----- nvinfo : EIATTR_CUDA_API_VERSION
	.align		4
        /*0000*/ 	.byte	0x04, 0x37
        /*0002*/ 	.short	(.L_7 - .L_6)
.L_6:
        /*0004*/ 	.word	0x00000082


	//----- nvinfo : EIATTR_KPARAM_INFO
	.align		4
.L_7:
        /*0008*/ 	.byte	0x04, 0x17
        /*000a*/ 	.short	(.L_9 - .L_8)
.L_8:
        /*000c*/ 	.word	0x00000000
        /*0010*/ 	.short	0x0000
        /*0012*/ 	.short	0x0000
        /*0014*/ 	.byte	0x00, 0xf5, 0x21, 0x00


	//----- nvinfo : EIATTR_SPARSE_MMA_MASK
	.align		4
.L_9:
        /*0018*/ 	.byte	0x03, 0x50
        /*001a*/ 	.short	0x0000


	//----- nvinfo : EIATTR_MAXREG_COUNT
	.align		4
        /*001c*/ 	.byte	0x03, 0x1b
        /*001e*/ 	.short	0x00ff


	//----- nvinfo : EIATTR_NUM_BARRIERS
	.align		4
        /*0020*/ 	.byte	0x02, 0x4c
        /*0022*/ 	.byte	0x01
	.zero		1


	//----- nvinfo : EIATTR_MERCURY_ISA_VERSION
	.align		4
        /*0024*/ 	.byte	0x03, 0x5f
        /*0026*/ 	.short	0x0101


	//----- nvinfo : EIATTR_VRC_CTA_INIT_COUNT
	.align		4
        /*0028*/ 	.byte	0x02, 0x4a
	.zero		1
	.zero		1


	//----- nvinfo : EIATTR_EXIT_INSTR_OFFSETS
	.align		4
        /*002c*/ 	.byte	0x04, 0x1c
        /*002e*/ 	.short	(.L_11 - .L_10)


	//   ....[0]....
.L_10:
        /*0030*/ 	.word	0x000005c0


	//----- nvinfo : EIATTR_CBANK_PARAM_SIZE
	.align		4
.L_11:
        /*0034*/ 	.byte	0x03, 0x19
        /*0036*/ 	.short	0x0008


	//----- nvinfo : EIATTR_PARAM_CBANK
	.align		4
        /*0038*/ 	.byte	0x04, 0x0a
        /*003a*/ 	.short	(.L_13 - .L_12)
	.align		4
.L_12:
        /*003c*/ 	.word	index@(.nv.constant0._Z14exclusive_scanPi)
        /*0040*/ 	.short	0x0380
        /*0042*/ 	.short	0x0008


	//----- nvinfo : EIATTR_SW_WAR
	.align		4
.L_13:
        /*0044*/ 	.byte	0x04, 0x36
        /*0046*/ 	.short	(.L_15 - .L_14)
.L_14:
        /*0048*/ 	.word	0x00000008
.L_15:


//--------------------- .nv.callgraph             --------------------------
	.section	.nv.callgraph,"",@"SHT_CUDA_CALLGRAPH"
	.align	4
	.sectionentsize	8
	.align		4
        /*0000*/ 	.word	0x00000000
	.align		4
        /*0004*/ 	.word	0xffffffff
	.align		4
        /*0008*/ 	.word	0x00000000
	.align		4
        /*000c*/ 	.word	0xfffffffe
	.align		4
        /*0010*/ 	.word	0x00000000
	.align		4
        /*0014*/ 	.word	0xfffffffd
	.align		4
        /*0018*/ 	.word	0x00000000
	.align		4
        /*001c*/ 	.word	0xfffffffc


//--------------------- .text._Z14exclusive_scanPi --------------------------
	.section	.text._Z14exclusive_scanPi,"ax",@progbits
	.align	128
        .global         _Z14exclusive_scanPi
        .type           _Z14exclusive_scanPi,@function
        .size           _Z14exclusive_scanPi,(.L_x_1 - _Z14exclusive_scanPi)
        .other          _Z14exclusive_scanPi,@"STO_CUDA_ENTRY STV_DEFAULT"
_Z14exclusive_scanPi:
.text._Z14exclusive_scanPi:
[----:B------:R-:W-:Y:S01]  /*0000*/  LDC R1, c[0x0][0x37c] ;  /* 0x0000df00ff017b82 */ /* 0x000fe20000000800 */
[----:B------:R-:W0:Y:S07]  /*0010*/  S2R R4, SR_TID.X ;  /* 0x0000000000047919 */ /* 0x000e2e0000002100 */
[----:B------:R-:W0:Y:S01]  /*0020*/  LDC.64 R2, c[0x0][0x380] ;  /* 0x0000e000ff027b82 */ /* 0x000e220000000a00 */
[----:B------:R-:W1:Y:S01]  /*0030*/  LDCU.64 UR6, c[0x0][0x358] ;  /* 0x00006b00ff0677ac */ /* 0x000e620008000a00 */
[----:B0-----:R-:W-:-:S05]  /*0040*/  IMAD.WIDE.U32 R2, R4, 0x4, R2 ;  /* 0x0000000404027825 */ /* 0x001fca00078e0002 */
[----:B-1----:R-:W2:Y:S01]  /*0050*/  LDG.E R5, desc[UR6][R2.64] ;  /* 0x0000000602057981 */ /* 0x002ea2000c1e1900 */
[----:B------:R-:W0:Y:S01]  /*0060*/  S2UR UR5, SR_CgaCtaId ;  /* 0x00000000000579c3 */ /* 0x000e220000008800 */
[----:B------:R-:W-:Y:S01]  /*0070*/  UMOV UR4, 0x400 ;  /* 0x0000040000047882 */ /* 0x000fe20000000000 */
[C---:B------:R-:W-:Y:S02]  /*0080*/  ISETP.GT.U32.AND P0, PT, R4.reuse, 0xff, PT ;  /* 0x000000ff0400780c */ /* 0x040fe40003f04070 */
[----:B------:R-:W-:Y:S01]  /*0090*/  ISETP.GT.U32.AND P1, PT, R4, 0x7f, PT ;  /* 0x0000007f0400780c */ /* 0x000fe20003f24070 */
[----:B0-----:R-:W-:-:S06]  /*00a0*/  ULEA UR4, UR5, UR4, 0x18 ;  /* 0x0000000405047291 */ /* 0x001fcc000f8ec0ff */
[----:B------:R-:W-:-:S04]  /*00b0*/  LEA R0, R4, UR4, 0x2 ;  /* 0x0000000404007c11 */ /* 0x000fc8000f8e10ff */
[C---:B------:R-:W-:Y:S02]  /*00c0*/  @!P0 LEA R9, R4.reuse, UR4, 0x3 ;  /* 0x0000000404098c11 */ /* 0x040fe4000f8e18ff */
[----:B------:R-:W-:Y:S01]  /*00d0*/  @!P1 LEA R10, R4, UR4, 0x4 ;  /* 0x00000004040a9c11 */ /* 0x000fe2000f8e20ff */
[----:B--2---:R-:W-:Y:S01]  /*00e0*/  STS [R0], R5 ;  /* 0x0000000500007388 */ /* 0x004fe20000000800 */
[----:B------:R-:W-:Y:S06]  /*00f0*/  BAR.SYNC.DEFER_BLOCKING 0x0 ;  /* 0x0000000000007b1d */ /* 0x000fec0000010000 */
[----:B------:R-:W0:Y:S02]  /*0100*/  @!P0 LDS.64 R6, [R9] ;  /* 0x0000000009068984 */ /* 0x000e240000000a00 */
[----:B0-----:R-:W-:-:S05]  /*0110*/  @!P0 IMAD.IADD R6, R7, 0x1, R6 ;  /* 0x0000000107068824 */ /* 0x001fca00078e0206 */
[----:B------:R-:W-:Y:S01]  /*0120*/  @!P0 STS [R9+0x4], R6 ;  /* 0x0000040609008388 */ /* 0x000fe20000000800 */
[----:B------:R-:W-:Y:S01]  /*0130*/  BAR.SYNC.DEFER_BLOCKING 0x0 ;  /* 0x0000000000007b1d */ /* 0x000fe20000010000 */
[----:B------:R-:W-:-:S13]  /*0140*/  ISETP.GT.U32.AND P0, PT, R4, 0x3f, PT ;  /* 0x0000003f0400780c */ /* 0x000fda0003f04070 */
[----:B------:R-:W-:Y:S01]  /*0150*/  @!P0 LEA R12, R4, UR4, 0x5 ;  /* 0x00000004040c8c11 */ /* 0x000fe2000f8e28ff */
[----:B------:R-:W-:Y:S04]  /*0160*/  @!P1 LDS R8, [R10+0x4] ;  /* 0x000004000a089984 */ /* 0x000fe80000000800 */
[----:B------:R-:W0:Y:S02]  /*0170*/  @!P1 LDS R7, [R10+0xc] ;  /* 0x00000c000a079984 */ /* 0x000e240000000800 */
        /* <DEDUP_REMOVED lines=38> */
[----:B------:R-:W-:-:S13]  /*03e0*/  ISETP.NE.AND P0, PT, R4, RZ, PT ;  /* 0x000000ff0400720c */ /* 0x000fda0003f05270 */
[----:B------:R-:W0:Y:S01]  /*03f0*/  @!P0 LDC.64 R4, c[0x0][0x380] ;  /* 0x0000e000ff048b82 */ /* 0x000e220000000a00 */
[----:B------:R-:W-:Y:S04]  /*0400*/  @!P1 LDS R7, [R10+0x3fc] ;  /* 0x0003fc000a079984 */ /* 0x000fe80000000800 */
[----:B------:R-:W1:Y:S02]  /*0410*/  @!P1 LDS R8, [R10+0x1fc] ;  /* 0x0001fc000a089984 */ /* 0x000e640000000800 */
[----:B-1----:R-:W-:-:S05]  /*0420*/  @!P1 IMAD.IADD R7, R7, 0x1, R8 ;  /* 0x0000000107079824 */ /* 0x002fca00078e0208 */
[----:B------:R-:W-:Y:S01]  /*0430*/  @!P1 STS [R10+0x3fc], R7 ;  /* 0x0003fc070a009388 */ /* 0x000fe20000000800 */
[----:B------:R-:W-:Y:S06]  /*0440*/  BAR.SYNC.DEFER_BLOCKING 0x0 ;  /* 0x0000000000007b1d */ /* 0x000fec0000010000 */
[----:B------:R-:W-:Y:S04]  /*0450*/  @!P0 LDS R8, [UR4+0x7fc] ;  /* 0x0007fc04ff088984 */ /* 0x000fe80008000800 */
[----:B------:R-:W1:Y:S02]  /*0460*/  @!P0 LDS R9, [UR4+0x3fc] ;  /* 0x0003fc04ff098984 */ /* 0x000e640008000800 */
[----:B-1----:R-:W-:-:S05]  /*0470*/  @!P0 IMAD.IADD R8, R8, 0x1, R9 ;  /* 0x0000000108088824 */ /* 0x002fca00078e0209 */
[----:B------:R-:W-:Y:S01]  /*0480*/  @!P0 STS [UR4+0x7fc], R8 ;  /* 0x0007fc08ff008988 */ /* 0x000fe20008000804 */
[----:B------:R-:W-:Y:S06]  /*0490*/  BAR.SYNC.DEFER_BLOCKING 0x0 ;  /* 0x0000000000007b1d */ /* 0x000fec0000010000 */
[----:B0-----:R-:W-:Y:S04]  /*04a0*/  @!P0 STG.E desc[UR6][R4.64+0x7fc], RZ ;  /* 0x0007fcff04008986 */ /* 0x001fe8000c101906 */
[----:B------:R-:W-:Y:S01]  /*04b0*/  @!P0 STS [UR4+0x7fc], RZ ;  /* 0x0007fcffff008988 */ /* 0x000fe20008000804 */
[----:B------:R-:W-:Y:S08]  /*04c0*/  BAR.SYNC.DEFER_BLOCKING 0x0 ;  /* 0x0000000000007b1d */ /* 0x000ff00000010000 */
[----:B------:R-:W-:Y:S08]  /*04d0*/  BAR.SYNC.DEFER_BLOCKING 0x0 ;  /* 0x0000000000007b1d */ /* 0x000ff00000010000 */
[----:B------:R-:W-:Y:S08]  /*04e0*/  BAR.SYNC.DEFER_BLOCKING 0x0 ;  /* 0x0000000000007b1d */ /* 0x000ff00000010000 */
[----:B------:R-:W-:Y:S08]  /*04f0*/  BAR.SYNC.DEFER_BLOCKING 0x0 ;  /* 0x0000000000007b1d */ /* 0x000ff00000010000 */
[----:B------:R-:W-:Y:S08]  /*0500*/  BAR.SYNC.DEFER_BLOCKING 0x0 ;  /* 0x0000000000007b1d */ /* 0x000ff00000010000 */
[----:B------:R-:W-:Y:S08]  /*0510*/  BAR.SYNC.DEFER_BLOCKING 0x0 ;  /* 0x0000000000007b1d */ /* 0x000ff00000010000 */
[----:B------:R-:W-:Y:S08]  /*0520*/  BAR.SYNC.DEFER_BLOCKING 0x0 ;  /* 0x0000000000007b1d */ /* 0x000ff00000010000 */
[----:B------:R-:W-:Y:S06]  /*0530*/  BAR.SYNC.DEFER_BLOCKING 0x0 ;  /* 0x0000000000007b1d */ /* 0x000fec0000010000 */
[----:B------:R-:W0:Y:S02]  /*0540*/  @!P0 LDS.64 R6, [UR4] ;  /* 0x00000004ff068984 */ /* 0x000e240008000a00 */
[----:B0-----:R-:W-:-:S02]  /*0550*/  @!P0 IMAD.IADD R9, R7, 0x1, R6 ;  /* 0x0000000107098824 */ /* 0x001fc400078e0206 */
[----:B------:R-:W-:Y:S01]  /*0560*/  IMAD.MOV.U32 R8, RZ, RZ, R7 ;  /* 0x000000ffff087224 */ /* 0x000fe200078e0007 */
[----:B------:R-:W-:Y:S06]  /*0570*/  @!P0 BAR.SYNC.DEFER_BLOCKING 0x0 ;  /* 0x0000000000008b1d */ /* 0x000fec0000010000 */
[----:B------:R-:W-:Y:S02]  /*0580*/  @!P0 STS.64 [UR4], R8 ;  /* 0x00000008ff008988 */ /* 0x000fe40008000a04 */
[----:B------:R-:W-:Y:S06]  /*0590*/  BAR.SYNC.DEFER_BLOCKING 0x0 ;  /* 0x0000000000007b1d */ /* 0x000fec0000010000 */
[----:B------:R-:W0:Y:S04]  /*05a0*/  LDS R5, [R0] ;  /* 0x0000000000057984 */ /* 0x000e280000000800 */
[----:B0-----:R-:W-:Y:S01]  /*05b0*/  STG.E desc[UR6][R2.64], R5 ;  /* 0x0000000502007986 */ /* 0x001fe2000c101906 */
[----:B------:R-:W-:Y:S05]  /*05c0*/  EXIT ;  /* 0x000000000000794d */ /* 0x000fea0003800000 */
.L_x_0:
[----:B------:R-:W-:-:S00]  /*05d0*/  BRA `(.L_x_0) ;  /* 0xfffffffc00fc7947 */ /* 0x000fc0000383ffff */
[----:B------:R-:W-:-:S00]  /*05e0*/  NOP ;  /* 0x0000000000007918 */ /* 0x000fc00000000000 */
        /* <DEDUP_REMOVED lines=9> */
.L_x_1:


//--------------------- .nv.shared._Z14exclusive_scanPi --------------------------
	.section	.nv.shared._Z14exclusive_scanPi,"aw",@nobits
	.sectionflags	@""
	.align	4
.nv.shared._Z14exclusive_scanPi:
	.zero		3072


//--------------------- .nv.shared.reserved.0     --------------------------
	.section	.nv.shared.reserved.0,"aw",@nobits
	.weak		__nv_reservedSMEM_offset_0_alias
	.size		__nv_reservedSMEM_offset_0_alias, 0, 64
	.other		__nv_reservedSMEM_offset_0_alias,@"STO_CUDA_RESERVED_SHARED STV_DEFAULT"
__nv_reservedSMEM_offset_0_alias:
	.zero		0
	.zero		64


//--------------------- .nv.constant0._Z14exclusive_scanPi --------------------------
	.section	.nv.constant0._Z14exclusive_scanPi,"a",@progbits
	.sectionflags	@""
	.align	4
.nv.constant0._Z14exclusive_scanPi:
	.zero		904


//--------------------- SYMBOLS --------------------------

	.type		.nv.reservedSmem.offset0,@object
	.size		.nv.reservedSmem.offset0,0x4
	.type		.nv.reservedSmem.cap,@object
	.size		.nv.reservedSmem.cap,0x4
